//
// Generated by NVIDIA NVVM Compiler
//
// Compiler Build ID: CL-36424714
// Cuda compilation tools, release 13.0, V13.0.88
// Based on NVVM 20.0.0
//

.version 9.0
.target sm_100
.address_size 64

	// .globl	_Z24fused_im2col_gemm_kernelPKfS0_Pfiiiiiii
// _ZZ24fused_im2col_gemm_kernelPKfS0_PfiiiiiiiE6A_tile has been demoted
// _ZZ24fused_im2col_gemm_kernelPKfS0_PfiiiiiiiE6B_tile has been demoted

.visible .entry _Z24fused_im2col_gemm_kernelPKfS0_Pfiiiiiii(
	.param .u64 .ptr .align 1 _Z24fused_im2col_gemm_kernelPKfS0_Pfiiiiiii_param_0,
	.param .u64 .ptr .align 1 _Z24fused_im2col_gemm_kernelPKfS0_Pfiiiiiii_param_1,
	.param .u64 .ptr .align 1 _Z24fused_im2col_gemm_kernelPKfS0_Pfiiiiiii_param_2,
	.param .u32 _Z24fused_im2col_gemm_kernelPKfS0_Pfiiiiiii_param_3,
	.param .u32 _Z24fused_im2col_gemm_kernelPKfS0_Pfiiiiiii_param_4,
	.param .u32 _Z24fused_im2col_gemm_kernelPKfS0_Pfiiiiiii_param_5,
	.param .u32 _Z24fused_im2col_gemm_kernelPKfS0_Pfiiiiiii_param_6,
	.param .u32 _Z24fused_im2col_gemm_kernelPKfS0_Pfiiiiiii_param_7,
	.param .u32 _Z24fused_im2col_gemm_kernelPKfS0_Pfiiiiiii_param_8,
	.param .u32 _Z24fused_im2col_gemm_kernelPKfS0_Pfiiiiiii_param_9
)
{
	.reg .pred 	%p<25>;
	.reg .b32 	%r<55>;
	.reg .b32 	%f<62>;
	.reg .b64 	%rd<19>;
	// demoted variable
	.shared .align 4 .b8 _ZZ24fused_im2col_gemm_kernelPKfS0_PfiiiiiiiE6A_tile[1024];
	// demoted variable
	.shared .align 4 .b8 _ZZ24fused_im2col_gemm_kernelPKfS0_PfiiiiiiiE6B_tile[1024];
	ld.param.u64 	%rd3, [_Z24fused_im2col_gemm_kernelPKfS0_Pfiiiiiii_param_0];
	ld.param.u64 	%rd4, [_Z24fused_im2col_gemm_kernelPKfS0_Pfiiiiiii_param_1];
	ld.param.u64 	%rd5, [_Z24fused_im2col_gemm_kernelPKfS0_Pfiiiiiii_param_2];
	ld.param.u32 	%r26, [_Z24fused_im2col_gemm_kernelPKfS0_Pfiiiiiii_param_3];
	ld.param.u32 	%r27, [_Z24fused_im2col_gemm_kernelPKfS0_Pfiiiiiii_param_4];
	ld.param.u32 	%r28, [_Z24fused_im2col_gemm_kernelPKfS0_Pfiiiiiii_param_5];
	ld.param.u32 	%r29, [_Z24fused_im2col_gemm_kernelPKfS0_Pfiiiiiii_param_6];
	ld.param.u32 	%r30, [_Z24fused_im2col_gemm_kernelPKfS0_Pfiiiiiii_param_7];
	ld.param.u32 	%r31, [_Z24fused_im2col_gemm_kernelPKfS0_Pfiiiiiii_param_8];
	ld.param.u32 	%r32, [_Z24fused_im2col_gemm_kernelPKfS0_Pfiiiiiii_param_9];
	mov.u32 	%r1, %ctaid.z;
	mov.u32 	%r33, %ctaid.y;
	shl.b32 	%r34, %r33, 4;
	mov.u32 	%r52, %tid.y;
	add.s32 	%r3, %r34, %r52;
	mov.u32 	%r35, %ctaid.x;
	shl.b32 	%r36, %r35, 4;
	mov.u32 	%r50, %tid.x;
	add.s32 	%r5, %r36, %r50;
	setp.lt.s32 	%p2, %r28, 1;
	mov.f32 	%f60, 0f00000000;
	@%p2 bra 	$L__BB0_12;
	add.s32 	%r37, %r28, 15;
	shr.u32 	%r38, %r37, 4;
	setp.lt.s32 	%p3, %r3, %r26;
	shl.b32 	%r39, %r52, 6;
	mov.u32 	%r40, _ZZ24fused_im2col_gemm_kernelPKfS0_PfiiiiiiiE6A_tile;
	add.s32 	%r6, %r40, %r39;
	shl.b32 	%r41, %r50, 2;
	add.s32 	%r7, %r6, %r41;
	setp.lt.s32 	%p4, %r5, %r27;
	mov.u32 	%r42, _ZZ24fused_im2col_gemm_kernelPKfS0_PfiiiiiiiE6B_tile;
	add.s32 	%r10, %r42, %r41;
	add.s32 	%r8, %r10, %r39;
	mul.lo.s32 	%r9, %r32, %r30;
	and.pred  	%p1, %p3, %p4;
	neg.s32 	%r54, %r38;
	add.s32 	%r53, %r52, %r1;
	mad.lo.s32 	%r51, %r28, %r3, %r50;
	cvta.to.global.u64 	%rd1, %rd3;
	cvta.to.global.u64 	%rd2, %rd4;
	mov.f32 	%f60, 0f00000000;
	not.pred 	%p18, %p1;
$L__BB0_2:
	setp.ge.s32 	%p5, %r3, %r26;
	setp.ge.s32 	%p6, %r50, %r28;
	mov.f32 	%f59, 0f00000000;
	or.pred  	%p7, %p5, %p6;
	@%p7 bra 	$L__BB0_4;
	mul.wide.u32 	%rd6, %r51, 4;
	add.s64 	%rd7, %rd1, %rd6;
	ld.global.f32 	%f59, [%rd7];
$L__BB0_4:
	setp.ge.s32 	%p8, %r5, %r27;
	st.shared.f32 	[%r7], %f59;
	setp.ge.s32 	%p9, %r52, %r28;
	or.pred  	%p10, %p8, %p9;
	@%p10 bra 	$L__BB0_8;
	div.s32 	%r19, %r53, %r32;
	mul.lo.s32 	%r44, %r19, %r32;
	sub.s32 	%r45, %r53, %r44;
	add.s32 	%r20, %r45, %r5;
	setp.ge.s32 	%p11, %r20, %r31;
	or.b32  	%r46, %r20, %r19;
	setp.lt.s32 	%p12, %r46, 0;
	setp.ge.s32 	%p13, %r19, %r30;
	or.pred  	%p14, %p11, %p13;
	or.pred  	%p15, %p14, %p12;
	setp.ge.s32 	%p16, %r53, %r9;
	or.pred  	%p17, %p15, %p16;
	@%p17 bra 	$L__BB0_7;
	mad.lo.s32 	%r48, %r19, %r31, %r20;
	mul.wide.s32 	%rd8, %r48, 4;
	add.s64 	%rd9, %rd2, %rd8;
	ld.global.f32 	%f10, [%rd9];
	st.shared.f32 	[%r8], %f10;
	bra.uni 	$L__BB0_9;
$L__BB0_7:
	mov.b32 	%r47, 0;
	st.shared.u32 	[%r8], %r47;
	bra.uni 	$L__BB0_9;
$L__BB0_8:
	mov.b32 	%r43, 0;
	st.shared.u32 	[%r8], %r43;
$L__BB0_9:
	bar.sync 	0;
	@%p18 bra 	$L__BB0_11;
	ld.shared.f32 	%f11, [%r6];
	ld.shared.f32 	%f12, [%r10];
	fma.rn.f32 	%f13, %f11, %f12, %f60;
	ld.shared.f32 	%f14, [%r6+4];
	ld.shared.f32 	%f15, [%r10+64];
	fma.rn.f32 	%f16, %f14, %f15, %f13;
	ld.shared.f32 	%f17, [%r6+8];
	ld.shared.f32 	%f18, [%r10+128];
	fma.rn.f32 	%f19, %f17, %f18, %f16;
	ld.shared.f32 	%f20, [%r6+12];
	ld.shared.f32 	%f21, [%r10+192];
	fma.rn.f32 	%f22, %f20, %f21, %f19;
	ld.shared.f32 	%f23, [%r6+16];
	ld.shared.f32 	%f24, [%r10+256];
	fma.rn.f32 	%f25, %f23, %f24, %f22;
	ld.shared.f32 	%f26, [%r6+20];
	ld.shared.f32 	%f27, [%r10+320];
	fma.rn.f32 	%f28, %f26, %f27, %f25;
	ld.shared.f32 	%f29, [%r6+24];
	ld.shared.f32 	%f30, [%r10+384];
	fma.rn.f32 	%f31, %f29, %f30, %f28;
	ld.shared.f32 	%f32, [%r6+28];
	ld.shared.f32 	%f33, [%r10+448];
	fma.rn.f32 	%f34, %f32, %f33, %f31;
	ld.shared.f32 	%f35, [%r6+32];
	ld.shared.f32 	%f36, [%r10+512];
	fma.rn.f32 	%f37, %f35, %f36, %f34;
	ld.shared.f32 	%f38, [%r6+36];
	ld.shared.f32 	%f39, [%r10+576];
	fma.rn.f32 	%f40, %f38, %f39, %f37;
	ld.shared.f32 	%f41, [%r6+40];
	ld.shared.f32 	%f42, [%r10+640];
	fma.rn.f32 	%f43, %f41, %f42, %f40;
	ld.shared.f32 	%f44, [%r6+44];
	ld.shared.f32 	%f45, [%r10+704];
	fma.rn.f32 	%f46, %f44, %f45, %f43;
	ld.shared.f32 	%f47, [%r6+48];
	ld.shared.f32 	%f48, [%r10+768];
	fma.rn.f32 	%f49, %f47, %f48, %f46;
	ld.shared.f32 	%f50, [%r6+52];
	ld.shared.f32 	%f51, [%r10+832];
	fma.rn.f32 	%f52, %f50, %f51, %f49;
	ld.shared.f32 	%f53, [%r6+56];
	ld.shared.f32 	%f54, [%r10+896];
	fma.rn.f32 	%f55, %f53, %f54, %f52;
	ld.shared.f32 	%f56, [%r6+60];
	ld.shared.f32 	%f57, [%r10+960];
	fma.rn.f32 	%f60, %f56, %f57, %f55;
$L__BB0_11:
	bar.sync 	0;
	add.s32 	%r54, %r54, 1;
	setp.ne.s32 	%p19, %r54, 0;
	add.s32 	%r53, %r53, 16;
	add.s32 	%r52, %r52, 16;
	add.s32 	%r51, %r51, 16;
	add.s32 	%r50, %r50, 16;
	@%p19 bra 	$L__BB0_2;
$L__BB0_12:
	setp.ge.s32 	%p20, %r3, %r26;
	setp.ge.s32 	%p21, %r5, %r27;
	or.pred  	%p22, %p20, %p21;
	setp.ge.s32 	%p23, %r1, %r29;
	or.pred  	%p24, %p22, %p23;
	@%p24 bra 	$L__BB0_14;
	mul.wide.u32 	%rd10, %r26, %r1;
	cvt.s64.s32 	%rd11, %r27;
	mul.lo.s32 	%r49, %r27, %r3;
	cvt.s64.s32 	%rd12, %r49;
	cvt.s64.s32 	%rd13, %r5;
	add.s64 	%rd14, %rd12, %rd13;
	mad.lo.s64 	%rd15, %rd10, %rd11, %rd14;
	cvta.to.global.u64 	%rd16, %rd5;
	shl.b64 	%rd17, %rd15, 2;
	add.s64 	%rd18, %rd16, %rd17;
	st.global.f32 	[%rd18], %f60;
$L__BB0_14:
	ret;

}


// ===== COMPILED SASS (sm_100) =====

	.target	sm_100

	.elftype	@"ET_EXEC"


//--------------------- .note.nv.tkinfo           --------------------------
	.section	.note.nv.tkinfo,"",@"SHT_NOTE"
	.sectionflags	@"SHF_NOTE_NV_TKINFO"
	.tkinfo
        /*0018*/ 	.word	0x00000002
        /*0030*/ 	.string	""
        /*0030*/ 	.string	"ptxas"
        /*0030*/ 	.string	"Cuda compilation tools, release 13.0, V13.0.88"
        /*0030*/ 	.string	"Build cuda_13.0.r13.0/compiler.36424714_0"
        /*0030*/ 	.string	"-arch sm_100 -m 64 "



//--------------------- .note.nv.cuinfo           --------------------------
	.section	.note.nv.cuinfo,"",@"SHT_NOTE"
	.sectionflags	@"SHF_NOTE_NV_CUINFO"
        /*0018*/ 	.short	0x0002
        /*001a*/ 	.short	0x0064
        /*001c*/ 	.short	0x0082
	.zero		2


//--------------------- .nv.info                  --------------------------
	.section	.nv.info,"",@"SHT_CUDA_INFO"
	.align	4


	//----- nvinfo : EIATTR_REGCOUNT
	.align		4
        /*0000*/ 	.byte	0x04, 0x2f
        /*0002*/ 	.short	(.L_1 - .L_0)
	.align		4
.L_0:
        /*0004*/ 	.word	index@(_Z24fused_im2col_gemm_kernelPKfS0_Pfiiiiiii)
        /*0008*/ 	.word	0x0000001e


	//----- nvinfo : EIATTR_FRAME_SIZE
	.align		4
.L_1:
        /*000c*/ 	.byte	0x04, 0x11
        /*000e*/ 	.short	(.L_3 - .L_2)
	.align		4
.L_2:
        /*0010*/ 	.word	index@(_Z24fused_im2col_gemm_kernelPKfS0_Pfiiiiiii)
        /*0014*/ 	.word	0x00000000


	//----- nvinfo : EIATTR_MIN_STACK_SIZE
	.align		4
.L_3:
        /*0018*/ 	.byte	0x04, 0x12
        /*001a*/ 	.short	(.L_5 - .L_4)
	.align		4
.L_4:
        /*001c*/ 	.word	index@(_Z24fused_im2col_gemm_kernelPKfS0_Pfiiiiiii)
        /*0020*/ 	.word	0x00000000
.L_5:


//--------------------- .nv.compat                --------------------------
	.section	.nv.compat,"",@"SHT_CUDA_COMPAT_INFO"
	.align	4
        /*0000*/ 	.byte	0x02, 0x09, 0x00, 0x00, 0x02, 0x02, 0x01, 0x00, 0x02, 0x05, 0x05, 0x00, 0x03, 0x07, 0x01, 0x01
        /*0010*/ 	.byte	0x02, 0x03, 0x00, 0x00, 0x02, 0x06, 0x01, 0x00, 0x04, 0x0b, 0x08, 0x00, 0x09, 0x00, 0x00, 0x00
        /*0020*/ 	.byte	0x00, 0x00, 0x00, 0x00


//--------------------- .nv.info._Z24fused_im2col_gemm_kernelPKfS0_Pfiiiiiii --------------------------
	.section	.nv.info._Z24fused_im2col_gemm_kernelPKfS0_Pfiiiiiii,"",@"SHT_CUDA_INFO"
	.sectionflags	@""
	.align	4


	//----- nvinfo : EIATTR_CUDA_API_VERSION
	.align		4
        /*0000*/ 	.byte	0x04, 0x37
        /*0002*/ 	.short	(.L_7 - .L_6)
.L_6:
        /*0004*/ 	.word	0x00000082


	//----- nvinfo : EIATTR_KPARAM_INFO
	.align		4
.L_7:
        /*0008*/ 	.byte	0x04, 0x17
        /*000a*/ 	.short	(.L_9 - .L_8)
.L_8:
        /*000c*/ 	.word	0x00000000
        /*0010*/ 	.short	0x0009
        /*0012*/ 	.short	0x0030
        /*0014*/ 	.byte	0x00, 0xf0, 0x11, 0x00


	//----- nvinfo : EIATTR_KPARAM_INFO
	.align		4
.L_9:
        /*0018*/ 	.byte	0x04, 0x17
        /*001a*/ 	.short	(.L_11 - .L_10)
.L_10:
        /*001c*/ 	.word	0x00000000
        /*0020*/ 	.short	0x0008
        /*0022*/ 	.short	0x002c
        /*0024*/ 	.byte	0x00, 0xf0, 0x11, 0x00


	//----- nvinfo : EIATTR_KPARAM_INFO
	.align		4
.L_11:
        /*0028*/ 	.byte	0x04, 0x17
        /*002a*/ 	.short	(.L_13 - .L_12)
.L_12:
        /*002c*/ 	.word	0x00000000
        /*0030*/ 	.short	0x0007
        /*0032*/ 	.short	0x0028
        /*0034*/ 	.byte	0x00, 0xf0, 0x11, 0x00


	//----- nvinfo : EIATTR_KPARAM_INFO
	.align		4
.L_13:
        /*0038*/ 	.byte	0x04, 0x17
        /*003a*/ 	.short	(.L_15 - .L_14)
.L_14:
        /*003c*/ 	.word	0x00000000
        /*0040*/ 	.short	0x0006
        /*0042*/ 	.short	0x0024
        /*0044*/ 	.byte	0x00, 0xf0, 0x11, 0x00


	//----- nvinfo : EIATTR_KPARAM_INFO
	.align		4
.L_15:
        /*0048*/ 	.byte	0x04, 0x17
        /*004a*/ 	.short	(.L_17 - .L_16)
.L_16:
        /*004c*/ 	.word	0x00000000
        /*0050*/ 	.short	0x0005
        /*0052*/ 	.short	0x0020
        /*0054*/ 	.byte	0x00, 0xf0, 0x11, 0x00


	//----- nvinfo : EIATTR_KPARAM_INFO
	.align		4
.L_17:
        /*0058*/ 	.byte	0x04, 0x17
        /*005a*/ 	.short	(.L_19 - .L_18)
.L_18:
        /*005c*/ 	.word	0x00000000
        /*0060*/ 	.short	0x0004
        /*0062*/ 	.short	0x001c
        /*0064*/ 	.byte	0x00, 0xf0, 0x11, 0x00


	//----- nvinfo : EIATTR_KPARAM_INFO
	.align		4
.L_19:
        /*0068*/ 	.byte	0x04, 0x17
        /*006a*/ 	.short	(.L_21 - .L_20)
.L_20:
        /*006c*/ 	.word	0x00000000
        /*0070*/ 	.short	0x0003
        /*0072*/ 	.short	0x0018
        /*0074*/ 	.byte	0x00, 0xf0, 0x11, 0x00


	//----- nvinfo : EIATTR_KPARAM_INFO
	.align		4
.L_21:
        /*0078*/ 	.byte	0x04, 0x17
        /*007a*/ 	.short	(.L_23 - .L_22)
.L_22:
        /*007c*/ 	.word	0x00000000
        /*0080*/ 	.short	0x0002
        /*0082*/ 	.short	0x0010
        /*0084*/ 	.byte	0x00, 0xf5, 0x21, 0x00


	//----- nvinfo : EIATTR_KPARAM_INFO
	.align		4
.L_23:
        /*0088*/ 	.byte	0x04, 0x17
        /*008a*/ 	.short	(.L_25 - .L_24)
.L_24:
        /*008c*/ 	.word	0x00000000
        /*0090*/ 	.short	0x0001
        /*0092*/ 	.short	0x0008
        /*0094*/ 	.byte	0x00, 0xf5, 0x21, 0x00


	//----- nvinfo : EIATTR_KPARAM_INFO
	.align		4
.L_25:
        /*0098*/ 	.byte	0x04, 0x17
        /*009a*/ 	.short	(.L_27 - .L_26)
.L_26:
        /*009c*/ 	.word	0x00000000
        /*00a0*/ 	.short	0x0000
        /*00a2*/ 	.short	0x0000
        /*00a4*/ 	.byte	0x00, 0xf5, 0x21, 0x00


	//----- nvinfo : EIATTR_SPARSE_MMA_MASK
	.align		4
.L_27:
        /*00a8*/ 	.byte	0x03, 0x50
        /*00aa*/ 	.short	0x0000


	//----- nvinfo : EIATTR_MAXREG_COUNT
	.align		4
        /*00ac*/ 	.byte	0x03, 0x1b
        /*00ae*/ 	.short	0x00ff


	//----- nvinfo : EIATTR_NUM_BARRIERS
	.align		4
        /*00b0*/ 	.byte	0x02, 0x4c
        /*00b2*/ 	.byte	0x01
	.zero		1


	//----- nvinfo : EIATTR_MERCURY_ISA_VERSION
	.align		4
        /*00b4*/ 	.byte	0x03, 0x5f
        /*00b6*/ 	.short	0x0101


	//----- nvinfo : EIATTR_VRC_CTA_INIT_COUNT
	.align		4
        /*00b8*/ 	.byte	0x02, 0x4a
	.zero		1
	.zero		1


	//----- nvinfo : EIATTR_EXIT_INSTR_OFFSETS
	.align		4
        /*00bc*/ 	.byte	0x04, 0x1c
        /*00be*/ 	.short	(.L_29 - .L_28)


	//   ....[0]....
.L_28:
        /*00c0*/ 	.word	0x00000930


	//   ....[1]....
        /*00c4*/ 	.word	0x00000a20


	//----- nvinfo : EIATTR_CRS_STACK_SIZE
	.align		4
.L_29:
        /*00c8*/ 	.byte	0x04, 0x1e
        /*00ca*/ 	.short	(.L_31 - .L_30)
.L_30:
        /*00cc*/ 	.word	0x00000000


	//----- nvinfo : EIATTR_CBANK_PARAM_SIZE
	.align		4
.L_31:
        /*00d0*/ 	.byte	0x03, 0x19
        /*00d2*/ 	.short	0x0034


	//----- nvinfo : EIATTR_PARAM_CBANK
	.align		4
        /*00d4*/ 	.byte	0x04, 0x0a
        /*00d6*/ 	.short	(.L_33 - .L_32)
	.align		4
.L_32:
        /*00d8*/ 	.word	index@(.nv.constant0._Z24fused_im2col_gemm_kernelPKfS0_Pfiiiiiii)
        /*00dc*/ 	.short	0x0380
        /*00de*/ 	.short	0x0034


	//----- nvinfo : EIATTR_SW_WAR
	.align		4
.L_33:
        /*00e0*/ 	.byte	0x04, 0x36
        /*00e2*/ 	.short	(.L_35 - .L_34)
.L_34:
        /*00e4*/ 	.word	0x00000008
.L_35:


//--------------------- .nv.callgraph             --------------------------
	.section	.nv.callgraph,"",@"SHT_CUDA_CALLGRAPH"
	.align	4
	.sectionentsize	8
	.align		4
        /*0000*/ 	.word	0x00000000
	.align		4
        /*0004*/ 	.word	0xffffffff
	.align		4
        /*0008*/ 	.word	0x00000000
	.align		4
        /*000c*/ 	.word	0xfffffffe
	.align		4
        /*0010*/ 	.word	0x00000000
	.align		4
        /*0014*/ 	.word	0xfffffffd
	.align		4
        /*0018*/ 	.word	0x00000000
	.align		4
        /*001c*/ 	.word	0xfffffffc


//--------------------- .text._Z24fused_im2col_gemm_kernelPKfS0_Pfiiiiiii --------------------------
	.section	.text._Z24fused_im2col_gemm_kernelPKfS0_Pfiiiiiii,"ax",@progbits
	.align	128
        .global         _Z24fused_im2col_gemm_kernelPKfS0_Pfiiiiiii
        .type           _Z24fused_im2col_gemm_kernelPKfS0_Pfiiiiiii,@function
        .size           _Z24fused_im2col_gemm_kernelPKfS0_Pfiiiiiii,(.L_x_9 - _Z24fused_im2col_gemm_kernelPKfS0_Pfiiiiiii)
        .other          _Z24fused_im2col_gemm_kernelPKfS0_Pfiiiiiii,@"STO_CUDA_ENTRY STV_DEFAULT"
_Z24fused_im2col_gemm_kernelPKfS0_Pfiiiiiii:
.text._Z24fused_im2col_gemm_kernelPKfS0_Pfiiiiiii:
[----:B------:R-:W-:Y:S01]  /*0000*/  LDC R1, c[0x0][0x37c] ;  /* 0x0000df00ff017b82 */ /* 0x000fe20000000800 */
[----:B------:R-:W0:Y:S01]  /*0010*/  S2R R3, SR_CTAID.Y ;  /* 0x0000000000037919 */ /* 0x000e220000002600 */
[----:B------:R-:W1:Y:S06]  /*0020*/  LDCU UR13, c[0x0][0x3a0] ;  /* 0x00007400ff0d77ac */ /* 0x000e6c0008000800 */
[----:B------:R-:W2:Y:S01]  /*0030*/  S2UR UR12, SR_CTAID.Z ;  /* 0x00000000000c79c3 */ /* 0x000ea20000002700 */
[----:B------:R-:W-:Y:S01]  /*0040*/  HFMA2 R11, -RZ, RZ, 0, 0 ;  /* 0x00000000ff0b7431 */ /* 0x000fe200000001ff */
[----:B------:R-:W0:Y:S01]  /*0050*/  S2R R4, SR_TID.Y ;  /* 0x0000000000047919 */ /* 0x000e220000002200 */
[----:B------:R-:W3:Y:S01]  /*0060*/  LDCU.64 UR10, c[0x0][0x358] ;  /* 0x00006b00ff0a77ac */ /* 0x000ee20008000a00 */
[----:B------:R-:W4:Y:S01]  /*0070*/  S2R R2, SR_CTAID.X ;  /* 0x0000000000027919 */ /* 0x000f220000002500 */
[----:B------:R-:W4:Y:S01]  /*0080*/  S2R R6, SR_TID.X ;  /* 0x0000000000067919 */ /* 0x000f220000002100 */
[----:B-1----:R-:W-:Y:S01]  /*0090*/  UISETP.GE.AND UP0, UPT, UR13, 0x1, UPT ;  /* 0x000000010d00788c */ /* 0x002fe2000bf06270 */
[----:B0-----:R-:W-:Y:S01]  /*00a0*/  LEA R3, R3, R4, 0x4 ;  /* 0x0000000403037211 */ /* 0x001fe200078e20ff */
[----:B----4-:R-:W-:-:S07]  /*00b0*/  IMAD R2, R2, 0x10, R6 ;  /* 0x0000001002027824 */ /* 0x010fce00078e0206 */
[----:B--23--:R-:W-:Y:S05]  /*00c0*/  BRA.U !UP0, `(.L_x_0) ;  /* 0x0000000908047547 */ /* 0x00cfea000b800000 */
[----:B------:R-:W0:Y:S01]  /*00d0*/  S2UR UR7, SR_CgaCtaId ;  /* 0x00000000000779c3 */ /* 0x000e220000008800 */
[----:B------:R-:W1:Y:S01]  /*00e0*/  LDCU.64 UR14, c[0x0][0x398] ;  /* 0x00007300ff0e77ac */ /* 0x000e620008000a00 */
[----:B------:R-:W-:Y:S01]  /*00f0*/  MOV R11, RZ ;  /* 0x000000ff000b7202 */ /* 0x000fe20000000f00 */
[----:B------:R-:W-:Y:S01]  /*0100*/  VIADD R19, R4, UR12 ;  /* 0x0000000c04137c36 */ /* 0x000fe20008000000 */
[----:B------:R-:W-:Y:S01]  /*0110*/  UMOV UR5, 0x400 ;  /* 0x0000040000057882 */ /* 0x000fe20000000000 */
[----:B------:R-:W2:Y:S01]  /*0120*/  LDCU UR8, c[0x0][0x3b0] ;  /* 0x00007600ff0877ac */ /* 0x000ea20008000800 */
[----:B------:R-:W-:Y:S02]  /*0130*/  IMAD R18, R3, UR13, R6 ;  /* 0x0000000d03127c24 */ /* 0x000fe4000f8e0206 */
[----:B------:R-:W3:Y:S01]  /*0140*/  LDC R0, c[0x0][0x3b0] ;  /* 0x0000ec00ff007b82 */ /* 0x000ee20000000800 */
[----:B------:R-:W2:Y:S01]  /*0150*/  LDCU UR9, c[0x0][0x3a8] ;  /* 0x00007500ff0977ac */ /* 0x000ea20008000800 */
[----:B------:R-:W-:-:S06]  /*0160*/  UIADD3 UR6, UPT, UPT, UR5, 0x400, URZ ;  /* 0x0000040005067890 */ /* 0x000fcc000fffe0ff */
[----:B------:R-:W4:Y:S01]  /*0170*/  LDC.64 R22, c[0x0][0x388] ;  /* 0x0000e200ff167b82 */ /* 0x000f220000000a00 */
[----:B------:R-:W-:Y:S01]  /*0180*/  UIADD3 UR4, UPT, UPT, UR13, 0xf, URZ ;  /* 0x0000000f0d047890 */ /* 0x000fe2000fffe0ff */
[----:B-1----:R-:W-:Y:S01]  /*0190*/  ISETP.GE.AND P0, PT, R2, UR15, PT ;  /* 0x0000000f02007c0c */ /* 0x002fe2000bf06270 */
[----:B------:R-:W1:Y:S03]  /*01a0*/  LDCU UR16, c[0x0][0x3a0] ;  /* 0x00007400ff1077ac */ /* 0x000e660008000800 */
[----:B------:R-:W-:Y:S02]  /*01b0*/  ISETP.LT.AND P0, PT, R3, UR14, !P0 ;  /* 0x0000000e03007c0c */ /* 0x000fe4000c701270 */
[----:B------:R-:W1:Y:S01]  /*01c0*/  LDC.64 R16, c[0x0][0x3a8] ;  /* 0x0000ea00ff107b82 */ /* 0x000e620000000a00 */
[----:B0-----:R-:W-:Y:S02]  /*01d0*/  ULEA UR6, UR7, UR6, 0x18 ;  /* 0x0000000607067291 */ /* 0x001fe4000f8ec0ff */
[----:B------:R-:W-:-:S02]  /*01e0*/  ULEA UR5, UR7, UR5, 0x18 ;  /* 0x0000000507057291 */ /* 0x000fc4000f8ec0ff */
[----:B------:R-:W-:Y:S02]  /*01f0*/  USHF.R.U32.HI UR4, URZ, 0x4, UR4 ;  /* 0x00000004ff047899 */ /* 0x000fe40008011604 */
[----:B------:R-:W-:Y:S01]  /*0200*/  LEA R7, R6, UR6, 0x2 ;  /* 0x0000000606077c11 */ /* 0x000fe2000f8e10ff */
[----:B------:R-:W0:Y:S01]  /*0210*/  LDCU UR17, c[0x0][0x398] ;  /* 0x00007300ff1177ac */ /* 0x000e220008000800 */
[----:B------:R-:W-:-:S03]  /*0220*/  LEA R5, R4, UR5, 0x6 ;  /* 0x0000000504057c11 */ /* 0x000fc6000f8e30ff */
[----:B------:R-:W-:Y:S01]  /*0230*/  IMAD R21, R4, 0x40, R7 ;  /* 0x0000004004157824 */ /* 0x000fe200078e0207 */
[----:B------:R-:W-:Y:S01]  /*0240*/  LEA R20, R6, R5, 0x2 ;  /* 0x0000000506147211 */ /* 0x000fe200078e10ff */
[----:B------:R-:W0:Y:S01]  /*0250*/  LDCU UR18, c[0x0][0x39c] ;  /* 0x00007380ff1277ac */ /* 0x000e220008000800 */
[----:B--2---:R-:W-:Y:S02]  /*0260*/  UIMAD UR7, UR8, UR9, URZ ;  /* 0x00000009080772a4 */ /* 0x004fe4000f8e02ff */
[----:B------:R-:W-:-:S12]  /*0270*/  UIADD3 UR4, UPT, UPT, -UR4, URZ, URZ ;  /* 0x000000ff04047290 */ /* 0x000fd8000fffe1ff */
.L_x_7:
[----:B-1----:R-:W-:Y:S02]  /*0280*/  ISETP.GE.AND P1, PT, R6, UR16, PT ;  /* 0x0000001006007c0c */ /* 0x002fe4000bf26270 */
[----:B0-----:R-:W-:Y:S02]  /*0290*/  MOV R13, RZ ;  /* 0x000000ff000d7202 */ /* 0x001fe40000000f00 */
[----:B0-----:R-:W-:-:S13]  /*02a0*/  ISETP.GE.OR P1, PT, R3, UR17, P1 ;  /* 0x0000001103007c0c */ /* 0x001fda0008f26670 */
[----:B------:R-:W0:Y:S02]  /*02b0*/  @!P1 LDC.64 R8, c[0x0][0x380] ;  /* 0x0000e000ff089b82 */ /* 0x000e240000000a00 */
[----:B0-----:R-:W-:-:S05]  /*02c0*/  @!P1 IMAD.WIDE.U32 R8, R18, 0x4, R8 ;  /* 0x0000000412089825 */ /* 0x001fca00078e0008 */
[----:B--2---:R-:W2:Y:S01]  /*02d0*/  @!P1 LDG.E R13, desc[UR10][R8.64] ;  /* 0x0000000a080d9981 */ /* 0x004ea2000c1e1900 */
[----:B------:R-:W-:Y:S01]  /*02e0*/  ISETP.GE.AND P1, PT, R4, UR16, PT ;  /* 0x0000001004007c0c */ /* 0x000fe2000bf26270 */
[----:B------:R-:W-:Y:S03]  /*02f0*/  BSSY.RECONVERGENT B0, `(.L_x_1) ;  /* 0x000002e000007945 */ /* 0x000fe60003800200 */
[----:B------:R-:W-:Y:S01]  /*0300*/  ISETP.GE.OR P1, PT, R2, UR18, P1 ;  /* 0x0000001202007c0c */ /* 0x000fe20008f26670 */
[----:B--2---:R0:W-:-:S12]  /*0310*/  STS [R20], R13 ;  /* 0x0000000d14007388 */ /* 0x0041d80000000800 */
[----:B------:R-:W-:Y:S05]  /*0320*/  @P1 BRA `(.L_x_2) ;  /* 0x0000000000a41947 */ /* 0x000fea0003800000 */
[----:B---3--:R-:W-:Y:S02]  /*0330*/  IABS R10, R0 ;  /* 0x00000000000a7213 */ /* 0x008fe40000000000 */
[----:B------:R-:W-:Y:S02]  /*0340*/  IABS R14, R19 ;  /* 0x00000013000e7213 */ /* 0x000fe40000000000 */
[----:B------:R-:W1:Y:S08]  /*0350*/  I2F.RP R12, R10 ;  /* 0x0000000a000c7306 */ /* 0x000e700000209400 */
[----:B-1----:R-:W1:Y:S02]  /*0360*/  MUFU.RCP R12, R12 ;  /* 0x0000000c000c7308 */ /* 0x002e640000001000 */
[----:B-1----:R-:W-:-:S06]  /*0370*/  VIADD R8, R12, 0xffffffe ;  /* 0x0ffffffe0c087836 */ /* 0x002fcc0000000000 */
[----:B------:R1:W0:Y:S02]  /*0380*/  F2I.FTZ.U32.TRUNC.NTZ R9, R8 ;  /* 0x0000000800097305 */ /* 0x000224000021f000 */
[----:B-1----:R-:W-:Y:S01]  /*0390*/  IMAD.MOV.U32 R8, RZ, RZ, RZ ;  /* 0x000000ffff087224 */ /* 0x002fe200078e00ff */
[----:B0-----:R-:W-:-:S05]  /*03a0*/  IADD3 R13, PT, PT, RZ, -R9, RZ ;  /* 0x80000009ff0d7210 */ /* 0x001fca0007ffe0ff */
[----:B------:R-:W-:-:S04]  /*03b0*/  IMAD R13, R13, R10, RZ ;  /* 0x0000000a0d0d7224 */ /* 0x000fc800078e02ff */
[----:B------:R-:W-:Y:S01]  /*03c0*/  IMAD.HI.U32 R9, R9, R13, R8 ;  /* 0x0000000d09097227 */ /* 0x000fe200078e0008 */
[----:B------:R-:W-:Y:S02]  /*03d0*/  MOV R13, R14 ;  /* 0x0000000e000d7202 */ /* 0x000fe40000000f00 */
[----:B------:R-:W-:-:S03]  /*03e0*/  LOP3.LUT R8, R19, R0, RZ, 0x3c, !PT ;  /* 0x0000000013087212 */ /* 0x000fc600078e3cff */
[----:B------:R-:W-:Y:S01]  /*03f0*/  IMAD.HI.U32 R9, R9, R13, RZ ;  /* 0x0000000d09097227 */ /* 0x000fe200078e00ff */
[----:B------:R-:W-:-:S03]  /*0400*/  ISETP.GE.AND P2, PT, R8, RZ, PT ;  /* 0x000000ff0800720c */ /* 0x000fc60003f46270 */
[----:B------:R-:W-:-:S04]  /*0410*/  IMAD.MOV R12, RZ, RZ, -R9 ;  /* 0x000000ffff0c7224 */ /* 0x000fc800078e0a09 */
[----:B------:R-:W-:-:S05]  /*0420*/  IMAD R13, R10, R12, R13 ;  /* 0x0000000c0a0d7224 */ /* 0x000fca00078e020d */
[----:B------:R-:W-:-:S13]  /*0430*/  ISETP.GT.U32.AND P3, PT, R10, R13, PT ;  /* 0x0000000d0a00720c */ /* 0x000fda0003f64070 */
[-C--:B------:R-:W-:Y:S01]  /*0440*/  @!P3 IADD3 R13, PT, PT, R13, -R10.reuse, RZ ;  /* 0x8000000a0d0db210 */ /* 0x080fe20007ffe0ff */
[----:B------:R-:W-:Y:S01]  /*0450*/  @!P3 VIADD R9, R9, 0x1 ;  /* 0x000000010909b836 */ /* 0x000fe20000000000 */
[----:B------:R-:W-:Y:S02]  /*0460*/  ISETP.NE.AND P3, PT, R0, RZ, PT ;  /* 0x000000ff0000720c */ /* 0x000fe40003f65270 */
[----:B------:R-:W-:-:S13]  /*0470*/  ISETP.GE.U32.AND P1, PT, R13, R10, PT ;  /* 0x0000000a0d00720c */ /* 0x000fda0003f26070 */
[----:B------:R-:W-:-:S05]  /*0480*/  @P1 IADD3 R9, PT, PT, R9, 0x1, RZ ;  /* 0x0000000109091810 */ /* 0x000fca0007ffe0ff */
[----:B------:R-:W-:-:S05]  /*0490*/  IMAD.MOV.U32 R8, RZ, RZ, R9 ;  /* 0x000000ffff087224 */ /* 0x000fca00078e0009 */
[----:B------:R-:W-:Y:S02]  /*04a0*/  @!P2 IADD3 R8, PT, PT, -R8, RZ, RZ ;  /* 0x000000ff0808a210 */ /* 0x000fe40007ffe1ff */
[----:B------:R-:W-:-:S04]  /*04b0*/  @!P3 LOP3.LUT R8, RZ, R0, RZ, 0x33, !PT ;  /* 0x00000000ff08b212 */ /* 0x000fc800078e33ff */
[----:B------:R-:W-:Y:S01]  /*04c0*/  ISETP.GE.AND P1, PT, R8, R16, PT ;  /* 0x000000100800720c */ /* 0x000fe20003f26270 */
[----:B------:R-:W-:-:S04]  /*04d0*/  IMAD.MOV R9, RZ, RZ, -R8 ;  /* 0x000000ffff097224 */ /* 0x000fc800078e0a08 */
[----:B------:R-:W-:-:S05]  /*04e0*/  IMAD R9, R0, R9, R19 ;  /* 0x0000000900097224 */ /* 0x000fca00078e0213 */
[----:B------:R-:W-:-:S04]  /*04f0*/  IADD3 R9, PT, PT, R2, R9, RZ ;  /* 0x0000000902097210 */ /* 0x000fc80007ffe0ff */
[C---:B------:R-:W-:Y:S02]  /*0500*/  ISETP.GE.OR P1, PT, R9.reuse, R17, P1 ;  /* 0x000000110900720c */ /* 0x040fe40000f26670 */
[----:B------:R-:W-:-:S04]  /*0510*/  LOP3.LUT R10, R9, R8, RZ, 0xfc, !PT ;  /* 0x00000008090a7212 */ /* 0x000fc800078efcff */
[----:B------:R-:W-:-:S04]  /*0520*/  ISETP.LT.OR P1, PT, R10, RZ, P1 ;  /* 0x000000ff0a00720c */ /* 0x000fc80000f21670 */
[----:B------:R-:W-:-:S13]  /*0530*/  ISETP.GE.OR P1, PT, R19, UR7, P1 ;  /* 0x0000000713007c0c */ /* 0x000fda0008f26670 */
[----:B------:R-:W-:Y:S05]  /*0540*/  @P1 BRA `(.L_x_3) ;  /* 0x0000000000141947 */ /* 0x000fea0003800000 */
[----:B------:R-:W-:-:S04]  /*0550*/  IMAD R9, R8, R17, R9 ;  /* 0x0000001108097224 */ /* 0x000fc800078e0209 */
[----:B----4-:R-:W-:-:S06]  /*0560*/  IMAD.WIDE R8, R9, 0x4, R22 ;  /* 0x0000000409087825 */ /* 0x010fcc00078e0216 */
[----:B------:R-:W2:Y:S04]  /*0570*/  LDG.E R8, desc[UR10][R8.64] ;  /* 0x0000000a08087981 */ /* 0x000ea8000c1e1900 */
[----:B--2---:R0:W-:Y:S01]  /*0580*/  STS [R21], R8 ;  /* 0x0000000815007388 */ /* 0x0041e20000000800 */
[----:B------:R-:W-:Y:S05]  /*0590*/  BRA `(.L_x_4) ;  /* 0x00000000000c7947 */ /* 0x000fea0003800000 */
.L_x_3:
[----:B------:R1:W-:Y:S01]  /*05a0*/  STS [R21], RZ ;  /* 0x000000ff15007388 */ /* 0x0003e20000000800 */
[----:B------:R-:W-:Y:S05]  /*05b0*/  BRA `(.L_x_4) ;  /* 0x0000000000047947 */ /* 0x000fea0003800000 */
.L_x_2:
[----:B------:R2:W-:Y:S02]  /*05c0*/  STS [R21], RZ ;  /* 0x000000ff15007388 */ /* 0x0005e40000000800 */
.L_x_4:
[----:B------:R-:W-:Y:S05]  /*05d0*/  BSYNC.RECONVERGENT B0 ;  /* 0x0000000000007941 */ /* 0x000fea0003800200 */
.L_x_1:
[----:B------:R-:W-:Y:S06]  /*05e0*/  BAR.SYNC.DEFER_BLOCKING 0x0 ;  /* 0x0000000000007b1d */ /* 0x000fec0000010000 */
[----:B------:R-:W-:Y:S04]  /*05f0*/  BSSY.RECONVERGENT B0, `(.L_x_5) ;  /* 0x0000026000007945 */ /* 0x000fe80003800200 */
[----:B------:R-:W-:Y:S05]  /*0600*/  @!P0 BRA `(.L_x_6) ;  /* 0x0000000000908947 */ /* 0x000fea0003800000 */
[----:B0-----:R-:W-:Y:S04]  /*0610*/  LDS R8, [R7] ;  /* 0x0000000007087984 */ /* 0x001fe80000000800 */
[----:B------:R-:W0:Y:S04]  /*0620*/  LDS.128 R12, [R5] ;  /* 0x00000000050c7984 */ /* 0x000e280000000c00 */
[----:B------:R-:W5:Y:S04]  /*0630*/  LDS R9, [R7+0x40] ;  /* 0x0000400007097984 */ /* 0x000f680000000800 */
[----:B------:R-:W1:Y:S04]  /*0640*/  LDS R25, [R7+0x80] ;  /* 0x0000800007197984 */ /* 0x000e680000000800 */
[----:B------:R-:W-:Y:S04]  /*0650*/  LDS R27, [R7+0x100] ;  /* 0x00010000071b7984 */ /* 0x000fe80000000800 */
[----:B------:R-:W-:Y:S01]  /*0660*/  LDS R24, [R7+0x140] ;  /* 0x0001400007187984 */ /* 0x000fe20000000800 */
[----:B0-----:R-:W-:-:S03]  /*0670*/  FFMA R8, R12, R8, R11 ;  /* 0x000000080c087223 */ /* 0x001fc6000000000b */
[----:B------:R-:W0:Y:S01]  /*0680*/  LDS R12, [R7+0xc0] ;  /* 0x0000c000070c7984 */ /* 0x000e220000000800 */
[----:B-----5:R-:W-:-:S03]  /*0690*/  FFMA R26, R9, R13, R8 ;  /* 0x0000000d091a7223 */ /* 0x020fc60000000008 */
[----:B------:R-:W5:Y:S01]  /*06a0*/  LDS.128 R8, [R5+0x10] ;  /* 0x0000100005087984 */ /* 0x000f620000000c00 */
[----:B-1----:R-:W-:-:S03]  /*06b0*/  FFMA R13, R25, R14, R26 ;  /* 0x0000000e190d7223 */ /* 0x002fc6000000001a */
[----:B------:R-:W1:Y:S01]  /*06c0*/  LDS R25, [R7+0x180] ;  /* 0x0001800007197984 */ /* 0x000e620000000800 */
[----:B0-----:R-:W-:-:S04]  /*06d0*/  FFMA R13, R12, R15, R13 ;  /* 0x0000000f0c0d7223 */ /* 0x001fc8000000000d */
[----:B-----5:R-:W-:Y:S02]  /*06e0*/  FFMA R13, R8, R27, R13 ;  /* 0x0000001b080d7223 */ /* 0x020fe4000000000d */
[----:B------:R-:W0:Y:S02]  /*06f0*/  LDS R8, [R7+0x1c0] ;  /* 0x0001c00007087984 */ /* 0x000e240000000800 */
[----:B------:R-:W-:Y:S02]  /*0700*/  FFMA R26, R24, R9, R13 ;  /* 0x00000009181a7223 */ /* 0x000fe4000000000d */
[----:B------:R-:W-:Y:S02]  /*0710*/  LDS R27, [R7+0x200] ;  /* 0x00020000071b7984 */ /* 0x000fe40000000800 */
[----:B-1----:R-:W-:Y:S02]  /*0720*/  FFMA R9, R25, R10, R26 ;  /* 0x0000000a19097223 */ /* 0x002fe4000000001a */
[----:B------:R-:W1:Y:S04]  /*0730*/  LDS.128 R12, [R5+0x20] ;  /* 0x00002000050c7984 */ /* 0x000e680000000c00 */
[----:B------:R-:W5:Y:S04]  /*0740*/  LDS R24, [R7+0x240] ;  /* 0x0002400007187984 */ /* 0x000f680000000800 */
[----:B------:R-:W2:Y:S01]  /*0750*/  LDS R25, [R7+0x280] ;  /* 0x0002800007197984 */ /* 0x000ea20000000800 */
[----:B0-----:R-:W-:-:S04]  /*0760*/  FFMA R9, R8, R11, R9 ;  /* 0x0000000b08097223 */ /* 0x001fc80000000009 */
[----:B-1----:R-:W-:Y:S02]  /*0770*/  FFMA R9, R12, R27, R9 ;  /* 0x0000001b0c097223 */ /* 0x002fe40000000009 */
[----:B------:R-:W0:Y:S02]  /*0780*/  LDS R12, [R7+0x2c0] ;  /* 0x0002c000070c7984 */ /* 0x000e240000000800 */
[----:B-----5:R-:W-:Y:S02]  /*0790*/  FFMA R24, R24, R13, R9 ;  /* 0x0000000d18187223 */ /* 0x020fe40000000009 */
[----:B------:R-:W-:Y:S02]  /*07a0*/  LDS R13, [R7+0x300] ;  /* 0x00030000070d7984 */ /* 0x000fe40000000800 */
[----:B--2---:R-:W-:Y:S02]  /*07b0*/  FFMA R25, R25, R14, R24 ;  /* 0x0000000e19197223 */ /* 0x004fe40000000018 */
[----:B------:R-:W1:Y:S04]  /*07c0*/  LDS.128 R8, [R5+0x30] ;  /* 0x0000300005087984 */ /* 0x000e680000000c00 */
[----:B------:R-:W2:Y:S04]  /*07d0*/  LDS R27, [R7+0x340] ;  /* 0x00034000071b7984 */ /* 0x000ea80000000800 */
[----:B------:R-:W5:Y:S04]  /*07e0*/  LDS R24, [R7+0x380] ;  /* 0x0003800007187984 */ /* 0x000f680000000800 */
[----:B------:R-:W3:Y:S01]  /*07f0*/  LDS R14, [R7+0x3c0] ;  /* 0x0003c000070e7984 */ /* 0x000ee20000000800 */
[----:B0-----:R-:W-:-:S04]  /*0800*/  FFMA R15, R12, R15, R25 ;  /* 0x0000000f0c0f7223 */ /* 0x001fc80000000019 */
[----:B-1----:R-:W-:-:S04]  /*0810*/  FFMA R8, R8, R13, R15 ;  /* 0x0000000d08087223 */ /* 0x002fc8000000000f */
[----:B--2---:R-:W-:-:S04]  /*0820*/  FFMA R9, R27, R9, R8 ;  /* 0x000000091b097223 */ /* 0x004fc80000000008 */
[----:B-----5:R-:W-:-:S04]  /*0830*/  FFMA R9, R24, R10, R9 ;  /* 0x0000000a18097223 */ /* 0x020fc80000000009 */
[----:B---3--:R-:W-:-:S07]  /*0840*/  FFMA R11, R14, R11, R9 ;  /* 0x0000000b0e0b7223 */ /* 0x008fce0000000009 */
.L_x_6:
[----:B------:R-:W-:Y:S05]  /*0850*/  BSYNC.RECONVERGENT B0 ;  /* 0x0000000000007941 */ /* 0x000fea0003800200 */
.L_x_5:
[----:B------:R-:W-:Y:S01]  /*0860*/  BAR.SYNC.DEFER_BLOCKING 0x0 ;  /* 0x0000000000007b1d */ /* 0x000fe20000010000 */
[----:B------:R-:W-:Y:S01]  /*0870*/  UIADD3 UR4, UPT, UPT, UR4, 0x1, URZ ;  /* 0x0000000104047890 */ /* 0x000fe2000fffe0ff */
[----:B------:R-:W-:Y:S01]  /*0880*/  VIADD R19, R19, 0x10 ;  /* 0x0000001013137836 */ /* 0x000fe20000000000 */
[----:B------:R-:W-:Y:S01]  /*0890*/  IADD3 R4, PT, PT, R4, 0x10, RZ ;  /* 0x0000001004047810 */ /* 0x000fe20007ffe0ff */
[----:B------:R-:W-:Y:S01]  /*08a0*/  VIADD R18, R18, 0x10 ;  /* 0x0000001012127836 */ /* 0x000fe20000000000 */
[----:B------:R-:W-:Y:S01]  /*08b0*/  UISETP.NE.AND UP0, UPT, UR4, URZ, UPT ;  /* 0x000000ff0400728c */ /* 0x000fe2000bf05270 */
[----:B------:R-:W-:-:S08]  /*08c0*/  IADD3 R6, PT, PT, R6, 0x10, RZ ;  /* 0x0000001006067810 */ /* 0x000fd00007ffe0ff */
[----:B------:R-:W-:Y:S05]  /*08d0*/  BRA.U UP0, `(.L_x_7) ;  /* 0xfffffff900687547 */ /* 0x000fea000b83ffff */
.L_x_0:
[----:B0-----:R-:W0:Y:S08]  /*08e0*/  LDC.64 R8, c[0x0][0x398] ;  /* 0x0000e600ff087b82 */ /* 0x001e300000000a00 */
[----:B---3--:R-:W3:Y:S01]  /*08f0*/  LDC R0, c[0x0][0x3a4] ;  /* 0x0000e900ff007b82 */ /* 0x008ee20000000800 */
[----:B0-----:R-:W-:-:S04]  /*0900*/  ISETP.GE.AND P0, PT, R2, R9, PT ;  /* 0x000000090200720c */ /* 0x001fc80003f06270 */
[----:B------:R-:W-:-:S04]  /*0910*/  ISETP.GE.OR P0, PT, R3, R8, P0 ;  /* 0x000000080300720c */ /* 0x000fc80000706670 */
[----:B---3--:R-:W-:-:S13]  /*0920*/  ISETP.LE.OR P0, PT, R0, UR12, P0 ;  /* 0x0000000c00007c0c */ /* 0x008fda0008703670 */
[----:B------:R-:W-:Y:S05]  /*0930*/  @P0 EXIT ;  /* 0x000000000000094d */ /* 0x000fea0003800000 */
[----:B------:R-:W-:Y:S01]  /*0940*/  IMAD R5, R3, R9, RZ ;  /* 0x0000000903057224 */ /* 0x000fe200078e02ff */
[----:B------:R-:W0:Y:S01]  /*0950*/  LDCU.64 UR4, c[0x0][0x390] ;  /* 0x00007200ff0477ac */ /* 0x000e220008000a00 */
[----:B------:R-:W-:Y:S02]  /*0960*/  SHF.R.S32.HI R0, RZ, 0x1f, R2 ;  /* 0x0000001fff007819 */ /* 0x000fe40000011402 */
[----:B------:R-:W-:Y:S02]  /*0970*/  SHF.R.S32.HI R7, RZ, 0x1f, R9 ;  /* 0x0000001fff077819 */ /* 0x000fe40000011409 */
[----:B------:R-:W-:Y:S01]  /*0980*/  IADD3 R4, P0, PT, R2, R5, RZ ;  /* 0x0000000502047210 */ /* 0x000fe20007f1e0ff */
[----:B------:R-:W-:-:S03]  /*0990*/  IMAD.WIDE.U32 R2, R8, UR12, RZ ;  /* 0x0000000c08027c25 */ /* 0x000fc6000f8e00ff */
[----:B------:R-:W-:Y:S01]  /*09a0*/  LEA.HI.X.SX32 R5, R5, R0, 0x1, P0 ;  /* 0x0000000005057211 */ /* 0x000fe200000f0eff */
[----:B------:R-:W-:-:S04]  /*09b0*/  IMAD R0, R3, R9, RZ ;  /* 0x0000000903007224 */ /* 0x000fc800078e02ff */
[C---:B------:R-:W-:Y:S02]  /*09c0*/  IMAD R7, R2.reuse, R7, R0 ;  /* 0x0000000702077224 */ /* 0x040fe400078e0200 */
[----:B------:R-:W-:-:S04]  /*09d0*/  IMAD.WIDE.U32 R2, R2, R9, R4 ;  /* 0x0000000902027225 */ /* 0x000fc800078e0004 */
[----:B------:R-:W-:Y:S01]  /*09e0*/  IMAD.IADD R3, R3, 0x1, R7 ;  /* 0x0000000103037824 */ /* 0x000fe200078e0207 */
[----:B0-----:R-:W-:-:S04]  /*09f0*/  LEA R4, P0, R2, UR4, 0x2 ;  /* 0x0000000402047c11 */ /* 0x001fc8000f8010ff */
[----:B------:R-:W-:-:S05]  /*0a00*/  LEA.HI.X R5, R2, UR5, R3, 0x2, P0 ;  /* 0x0000000502057c11 */ /* 0x000fca00080f1403 */
[----:B------:R-:W-:Y:S01]  /*0a10*/  STG.E desc[UR10][R4.64], R11 ;  /* 0x0000000b04007986 */ /* 0x000fe2000c10190a */
[----:B------:R-:W-:Y:S05]  /*0a20*/  EXIT ;  /* 0x000000000000794d */ /* 0x000fea0003800000 */
.L_x_8:
[----:B------:R-:W-:-:S00]  /*0a30*/  BRA `(.L_x_8) ;  /* 0xfffffffc00fc7947 */ /* 0x000fc0000383ffff */
[----:B------:R-:W-:-:S00]  /*0a40*/  NOP ;  /* 0x0000000000007918 */ /* 0x000fc00000000000 */
        /* <DEDUP_REMOVED lines=11> */
.L_x_9:


//--------------------- .nv.shared._Z24fused_im2col_gemm_kernelPKfS0_Pfiiiiiii --------------------------
	.section	.nv.shared._Z24fused_im2col_gemm_kernelPKfS0_Pfiiiiiii,"aw",@nobits
	.sectionflags	@""
	.align	4
.nv.shared._Z24fused_im2col_gemm_kernelPKfS0_Pfiiiiiii:
	.zero		3072


//--------------------- .nv.shared.reserved.0     --------------------------
	.section	.nv.shared.reserved.0,"aw",@nobits
	.weak		__nv_reservedSMEM_offset_0_alias
	.size		__nv_reservedSMEM_offset_0_alias, 0, 64
	.other		__nv_reservedSMEM_offset_0_alias,@"STO_CUDA_RESERVED_SHARED STV_DEFAULT"
__nv_reservedSMEM_offset_0_alias:
	.zero		0
	.zero		64


//--------------------- .nv.constant0._Z24fused_im2col_gemm_kernelPKfS0_Pfiiiiiii --------------------------
	.section	.nv.constant0._Z24fused_im2col_gemm_kernelPKfS0_Pfiiiiiii,"a",@progbits
	.sectionflags	@""
	.align	4
.nv.constant0._Z24fused_im2col_gemm_kernelPKfS0_Pfiiiiiii:
	.zero		948


//--------------------- SYMBOLS --------------------------

	.type		.nv.reservedSmem.offset0,@object
	.size		.nv.reservedSmem.offset0,0x4
	.type		.nv.reservedSmem.cap,@object
	.size		.nv.reservedSmem.cap,0x4
